	.headerflags	@"EF_CUDA_TEXMODE_UNIFIED EF_CUDA_64BIT_ADDRESS EF_CUDA_ACCELERATORS EF_CUDA_SM90 EF_CUDA_VIRTUAL_SM(EF_CUDA_SM90)"
	.elftype	@"ET_EXEC"


//--------------------- .nv.info                  --------------------------
	.section	.nv.info,"",@"SHT_CUDA_INFO"
	.align	4


	//----- nvinfo : EIATTR_REGCOUNT
	.align		4
        /*0000*/ 	.byte	0x04, 0x2f
        /*0002*/ 	.short	(.L_3 - .L_2)
	.align		4
.L_2:
        /*0004*/ 	.word	index@(triton_poi_fused__native_batch_norm_legit_no_training_convolution_relu_2)
        /*0008*/ 	.word	0x00000020


	//----- nvinfo : EIATTR_MIN_STACK_SIZE
	.align		4
.L_3:
        /*000c*/ 	.byte	0x04, 0x12
        /*000e*/ 	.short	(.L_5 - .L_4)
	.align		4
.L_4:
        /*0010*/ 	.word	index@(triton_poi_fused__native_batch_norm_legit_no_training_convolution_relu_2)
        /*0014*/ 	.word	0x00000000


	//----- nvinfo : EIATTR_FRAME_SIZE
	.align		4
.L_5:
        /*0018*/ 	.byte	0x04, 0x11
        /*001a*/ 	.short	(.L_7 - .L_6)
	.align		4
.L_6:
        /*001c*/ 	.word	index@(triton_poi_fused__native_batch_norm_legit_no_training_convolution_relu_2)
        /*0020*/ 	.word	0x00000000


	//----- nvinfo : EIATTR_MIN_STACK_SIZE
	.align		4
.L_7:
        /*0024*/ 	.byte	0x04, 0x12
        /*0026*/ 	.short	(.L_9 - .L_8)
	.align		4
.L_8:
        /*0028*/ 	.word	index@(triton_poi_fused__native_batch_norm_legit_no_training_convolution_relu_2)
        /*002c*/ 	.word	0x00000000
.L_9:


//--------------------- .nv.info.triton_poi_fused__native_batch_norm_legit_no_training_convolution_relu_2 --------------------------
	.section	.nv.info.triton_poi_fused__native_batch_norm_legit_no_training_convolution_relu_2,"",@"SHT_CUDA_INFO"
	.sectionflags	@""
	.align	4


	//----- nvinfo : EIATTR_CUDA_API_VERSION
	.align		4
        /*0000*/ 	.byte	0x04, 0x37
        /*0002*/ 	.short	(.L_11 - .L_10)
.L_10:
        /*0004*/ 	.word	0x0000007c


	//----- nvinfo : EIATTR_KPARAM_INFO
	.align		4
.L_11:
        /*0008*/ 	.byte	0x04, 0x17
        /*000a*/ 	.short	(.L_13 - .L_12)
.L_12:
        /*000c*/ 	.word	0x00000000
        /*0010*/ 	.short	0x0007
        /*0012*/ 	.short	0x0038
        /*0014*/ 	.byte	0x00, 0xf0, 0x11, 0x00


	//----- nvinfo : EIATTR_KPARAM_INFO
	.align		4
.L_13:
        /*0018*/ 	.byte	0x04, 0x17
        /*001a*/ 	.short	(.L_15 - .L_14)
.L_14:
        /*001c*/ 	.word	0x00000000
        /*0020*/ 	.short	0x0006
        /*0022*/ 	.short	0x0030
        /*0024*/ 	.byte	0x00, 0xf4, 0x21, 0x00


	//----- nvinfo : EIATTR_KPARAM_INFO
	.align		4
.L_15:
        /*0028*/ 	.byte	0x04, 0x17
        /*002a*/ 	.short	(.L_17 - .L_16)
.L_16:
        /*002c*/ 	.word	0x00000000
        /*0030*/ 	.short	0x0005
        /*0032*/ 	.short	0x0028
        /*0034*/ 	.byte	0x00, 0xf4, 0x21, 0x00


	//----- nvinfo : EIATTR_KPARAM_INFO
	.align		4
.L_17:
        /*0038*/ 	.byte	0x04, 0x17
        /*003a*/ 	.short	(.L_19 - .L_18)
.L_18:
        /*003c*/ 	.word	0x00000000
        /*0040*/ 	.short	0x0004
        /*0042*/ 	.short	0x0020
        /*0044*/ 	.byte	0x00, 0xf4, 0x21, 0x00


	//----- nvinfo : EIATTR_KPARAM_INFO
	.align		4
.L_19:
        /*0048*/ 	.byte	0x04, 0x17
        /*004a*/ 	.short	(.L_21 - .L_20)
.L_20:
        /*004c*/ 	.word	0x00000000
        /*0050*/ 	.short	0x0003
        /*0052*/ 	.short	0x0018
        /*0054*/ 	.byte	0x00, 0xf4, 0x21, 0x00


	//----- nvinfo : EIATTR_KPARAM_INFO
	.align		4
.L_21:
        /*0058*/ 	.byte	0x04, 0x17
        /*005a*/ 	.short	(.L_23 - .L_22)
.L_22:
        /*005c*/ 	.word	0x00000000
        /*0060*/ 	.short	0x0002
        /*0062*/ 	.short	0x0010
        /*0064*/ 	.byte	0x00, 0xf4, 0x21, 0x00


	//----- nvinfo : EIATTR_KPARAM_INFO
	.align		4
.L_23:
        /*0068*/ 	.byte	0x04, 0x17
        /*006a*/ 	.short	(.L_25 - .L_24)
.L_24:
        /*006c*/ 	.word	0x00000000
        /*0070*/ 	.short	0x0001
        /*0072*/ 	.short	0x0008
        /*0074*/ 	.byte	0x00, 0xf4, 0x21, 0x00


	//----- nvinfo : EIATTR_KPARAM_INFO
	.align		4
.L_25:
        /*0078*/ 	.byte	0x04, 0x17
        /*007a*/ 	.short	(.L_27 - .L_26)
.L_26:
        /*007c*/ 	.word	0x00000000
        /*0080*/ 	.short	0x0000
        /*0082*/ 	.short	0x0000
        /*0084*/ 	.byte	0x00, 0xf4, 0x21, 0x00


	//----- nvinfo : EIATTR_SPARSE_MMA_MASK
	.align		4
.L_27:
        /*0088*/ 	.byte	0x03, 0x50
        /*008a*/ 	.short	0x0000


	//----- nvinfo : EIATTR_MAXREG_COUNT
	.align		4
        /*008c*/ 	.byte	0x03, 0x1b
        /*008e*/ 	.short	0x00ff


	//----- nvinfo : EIATTR_EXIT_INSTR_OFFSETS
	.align		4
        /*0090*/ 	.byte	0x04, 0x1c
        /*0092*/ 	.short	(.L_29 - .L_28)


	//   ....[0]....
.L_28:
        /*0094*/ 	.word	0x000007b0


	//----- nvinfo : EIATTR_REQNTID
	.align		4
.L_29:
        /*0098*/ 	.byte	0x04, 0x10
        /*009a*/ 	.short	(.L_31 - .L_30)
.L_30:
        /*009c*/ 	.word	0x00000080
        /*00a0*/ 	.word	0x00000001
        /*00a4*/ 	.word	0x00000001


	//----- nvinfo : EIATTR_CBANK_PARAM_SIZE
	.align		4
.L_31:
        /*00a8*/ 	.byte	0x03, 0x19
        /*00aa*/ 	.short	0x003c


	//----- nvinfo : EIATTR_PARAM_CBANK
	.align		4
        /*00ac*/ 	.byte	0x04, 0x0a
        /*00ae*/ 	.short	(.L_33 - .L_32)
	.align		4
.L_32:
        /*00b0*/ 	.word	index@(.nv.constant0.triton_poi_fused__native_batch_norm_legit_no_training_convolution_relu_2)
        /*00b4*/ 	.short	0x0210
        /*00b6*/ 	.short	0x003c


	//----- nvinfo : EIATTR_SW_WAR
	.align		4
.L_33:
        /*00b8*/ 	.byte	0x04, 0x36
        /*00ba*/ 	.short	(.L_35 - .L_34)
.L_34:
        /*00bc*/ 	.word	0x00000008
.L_35:


//--------------------- .nv.callgraph             --------------------------
	.section	.nv.callgraph,"",@"SHT_CUDA_CALLGRAPH"
	.align	4
	.sectionentsize	8
	.align		4
        /*0000*/ 	.word	0x00000000
	.align		4
        /*0004*/ 	.word	0xffffffff
	.align		4
        /*0008*/ 	.word	0x00000000
	.align		4
        /*000c*/ 	.word	0xfffffffe
	.align		4
        /*0010*/ 	.word	0x00000000
	.align		4
        /*0014*/ 	.word	0xfffffffd
	.align		4
        /*0018*/ 	.word	0x00000000
	.align		4
        /*001c*/ 	.word	0xfffffffc


//--------------------- .nv.constant4             --------------------------
	.section	.nv.constant4,"a",@progbits
	.align	8
	.align		8
.nv.constant4:
        /*0000*/ 	.dword	_$_str
	.align		8
        /*0008*/ 	.dword	_$_str_$_2


//--------------------- .text.triton_poi_fused__native_batch_norm_legit_no_training_convolution_relu_2 --------------------------
	.section	.text.triton_poi_fused__native_batch_norm_legit_no_training_convolution_relu_2,"ax",@progbits
	.align	128
        .global         triton_poi_fused__native_batch_norm_legit_no_training_convolution_relu_2
        .type           triton_poi_fused__native_batch_norm_legit_no_training_convolution_relu_2,@function
        .size           triton_poi_fused__native_batch_norm_legit_no_training_convolution_relu_2,(.L_x_1 - triton_poi_fused__native_batch_norm_legit_no_training_convolution_relu_2)
        .other          triton_poi_fused__native_batch_norm_legit_no_training_convolution_relu_2,@"STO_CUDA_ENTRY STV_DEFAULT"
triton_poi_fused__native_batch_norm_legit_no_training_convolution_relu_2:
.text.triton_poi_fused__native_batch_norm_legit_no_training_convolution_relu_2:
[----:B------:R-:W-:Y:S01]  /*0000*/  LDC R1, c[0x0][0x28] ;  /* 0x00000a00ff017b82 */ /* 0x000fe20000000800 */
[----:B------:R-:W1:Y:S01]  /*0010*/  S2R R0, SR_TID.X ;  /* 0x0000000000007919 */ /* 0x000e620000002100 */
[----:B------:R-:W-:-:S06]  /*0020*/  ULDC.64 UR4, c[0x0][0x208] ;  /* 0x0000820000047ab9 */ /* 0x000fcc0000000a00 */
[----:B------:R-:W2:Y:S01]  /*0030*/  LDC.64 R28, c[0x0][0x218] ;  /* 0x00008600ff1c7b82 */ /* 0x000ea20000000a00 */
[----:B------:R-:W3:Y:S07]  /*0040*/  S2R R5, SR_CTAID.X ;  /* 0x0000000000057919 */ /* 0x000eee0000002500 */
[----:B------:R-:W4:Y:S08]  /*0050*/  LDC.64 R26, c[0x0][0x220] ;  /* 0x00008800ff1a7b82 */ /* 0x000f300000000a00 */
[----:B------:R-:W5:Y:S01]  /*0060*/  LDC.64 R22, c[0x0][0x230] ;  /* 0x00008c00ff167b82 */ /* 0x000f620000000a00 */
[----:B-1----:R-:W-:-:S02]  /*0070*/  SHF.L.U32 R0, R0, 0x2, RZ ;  /* 0x0000000200007819 */ /* 0x002fc400000006ff */
[----:B---3--:R-:W-:Y:S02]  /*0080*/  SHF.R.S32.HI R3, RZ, 0x15, R5 ;  /* 0x00000015ff037819 */ /* 0x008fe40000011405 */
[----:B------:R-:W-:Y:S02]  /*0090*/  LOP3.LUT R0, R0, 0x1fc, RZ, 0xc0, !PT ;  /* 0x000001fc00007812 */ /* 0x000fe400078ec0ff */
[----:B------:R-:W-:Y:S02]  /*00a0*/  SGXT R3, R3, 0x1 ;  /* 0x000000010303781a */ /* 0x000fe40000000200 */
[----:B------:R-:W-:Y:S02]  /*00b0*/  LEA R0, R5, R0, 0xa ;  /* 0x0000000005007211 */ /* 0x000fe400078e50ff */
[----:B------:R-:W1:Y:S02]  /*00c0*/  LDC.64 R4, c[0x0][0x228] ;  /* 0x00008a00ff047b82 */ /* 0x000e640000000a00 */
[----:B------:R-:W-:-:S04]  /*00d0*/  LEA.HI R3, R3, R0, RZ, 0xa ;  /* 0x0000000003037211 */ /* 0x000fc800078f50ff */
[----:B------:R-:W-:Y:S02]  /*00e0*/  SHF.R.S32.HI R9, RZ, 0xa, R3 ;  /* 0x0000000aff097819 */ /* 0x000fe40000011403 */
[----:B------:R-:W-:Y:S02]  /*00f0*/  IADD3 R3, R3, 0x200, RZ ;  /* 0x0000020003037810 */ /* 0x000fe40007ffe0ff */
[----:B------:R-:W-:Y:S02]  /*0100*/  LEA.HI R2, R9, R9, RZ, 0x7 ;  /* 0x0000000909027211 */ /* 0x000fe400078f38ff */
[----:B------:R-:W-:Y:S02]  /*0110*/  SHF.R.S32.HI R3, RZ, 0xa, R3 ;  /* 0x0000000aff037819 */ /* 0x000fe40000011403 */
[----:B------:R-:W-:Y:S02]  /*0120*/  LOP3.LUT R2, R2, 0xffffff80, RZ, 0xc0, !PT ;  /* 0xffffff8002027812 */ /* 0x000fe400078ec0ff */
[----:B------:R-:W-:-:S02]  /*0130*/  LEA.HI R6, R3, R3, RZ, 0x7 ;  /* 0x0000000303067211 */ /* 0x000fc400078f38ff */
[----:B------:R-:W-:Y:S02]  /*0140*/  IADD3 R9, R9, -R2, RZ ;  /* 0x8000000209097210 */ /* 0x000fe40007ffe0ff */
[----:B------:R-:W-:-:S04]  /*0150*/  LOP3.LUT R6, R6, 0xffffff80, RZ, 0xc0, !PT ;  /* 0xffffff8006067812 */ /* 0x000fc800078ec0ff */
[----:B------:R-:W-:Y:S01]  /*0160*/  IADD3 R3, R3, -R6, RZ ;  /* 0x8000000603037210 */ /* 0x000fe20007ffe0ff */
[--C-:B-1----:R-:W-:Y:S01]  /*0170*/  IMAD.WIDE R12, R9, 0x4, R4.reuse ;  /* 0x00000004090c7825 */ /* 0x102fe200078e0204 */
[----:B------:R-:W1:Y:S03]  /*0180*/  LDC.64 R6, c[0x0][0x210] ;  /* 0x00008400ff067b82 */ /* 0x000e660000000a00 */
[----:B------:R-:W-:Y:S01]  /*0190*/  IMAD.WIDE R24, R3, 0x4, R4 ;  /* 0x0000000403187825 */ /* 0x000fe200078e0204 */
[----:B------:R-:W3:Y:S04]  /*01a0*/  LDG.E.EL R21, desc[UR4][R12.64] ;  /* 0x000000040c157981 */ /* 0x000ee8000c2e1900 */
[----:B------:R-:W5:Y:S01]  /*01b0*/  LDC.64 R4, c[0x0][0x238] ;  /* 0x00008e00ff047b82 */ /* 0x000f620000000a00 */
[----:B------:R-:W3:Y:S01]  /*01c0*/  LDG.E.EL R24, desc[UR4][R24.64] ;  /* 0x0000000418187981 */ /* 0x000ee2000c2e1900 */
[----:B--2---:R-:W-:-:S05]  /*01d0*/  IMAD.WIDE R10, R9, 0x4, R28 ;  /* 0x00000004090a7825 */ /* 0x004fca00078e021c */
[----:B------:R4:W2:Y:S01]  /*01e0*/  LDG.E.EL R19, desc[UR4][R10.64] ;  /* 0x000000040a137981 */ /* 0x0008a2000c2e1900 */
[----:B-1----:R-:W-:-:S04]  /*01f0*/  IMAD.WIDE R6, R0, 0x4, R6 ;  /* 0x0000000400067825 */ /* 0x002fc800078e0206 */
[C---:B----4-:R-:W-:Y:S01]  /*0200*/  IMAD.WIDE R10, R9.reuse, 0x4, R26 ;  /* 0x00000004090a7825 */ /* 0x050fe200078e021a */
[----:B------:R-:W2:Y:S04]  /*0210*/  LDG.E.128 R12, desc[UR4][R6.64] ;  /* 0x00000004060c7981 */ /* 0x000ea8000c1e1d00 */
[----:B------:R-:W4:Y:S01]  /*0220*/  LDG.E.EL R18, desc[UR4][R10.64] ;  /* 0x000000040a127981 */ /* 0x000f22000c2e1900 */
[----:B-----5:R-:W-:-:S04]  /*0230*/  IMAD.WIDE R16, R9, 0x4, R22 ;  /* 0x0000000409107825 */ /* 0x020fc800078e0216 */
[----:B0-----:R-:W-:Y:S02]  /*0240*/  IMAD.WIDE R8, R9, 0x4, R4 ;  /* 0x0000000409087825 */ /* 0x001fe400078e0204 */
[----:B------:R-:W5:Y:S02]  /*0250*/  LDG.E.EL R17, desc[UR4][R16.64] ;  /* 0x0000000410117981 */ /* 0x000f64000c2e1900 */
[C---:B------:R-:W-:Y:S02]  /*0260*/  IMAD.WIDE R28, R3.reuse, 0x4, R28 ;  /* 0x00000004031c7825 */ /* 0x040fe400078e021c */
[----:B------:R-:W5:Y:S02]  /*0270*/  LDG.E.EL R20, desc[UR4][R8.64] ;  /* 0x0000000408147981 */ /* 0x000f64000c2e1900 */
[C---:B------:R-:W-:Y:S02]  /*0280*/  IMAD.WIDE R26, R3.reuse, 0x4, R26 ;  /* 0x00000004031a7825 */ /* 0x040fe400078e021a */
[----:B------:R0:W5:Y:S04]  /*0290*/  LDG.E.EL R16, desc[UR4][R28.64] ;  /* 0x000000041c107981 */ /* 0x000168000c2e1900 */
[----:B------:R-:W5:Y:S01]  /*02a0*/  LDG.E.128 R8, desc[UR4][R6.64+0x800] ;  /* 0x0008000406087981 */ /* 0x000f62000c1e1d00 */
[----:B------:R-:W-:-:S03]  /*02b0*/  IMAD.WIDE R4, R3, 0x4, R4 ;  /* 0x0000000403047825 */ /* 0x000fc600078e0204 */
[----:B------:R-:W5:Y:S01]  /*02c0*/  LDG.E.EL R2, desc[UR4][R26.64] ;  /* 0x000000041a027981 */ /* 0x000f62000c2e1900 */
[----:B------:R-:W-:-:S03]  /*02d0*/  IMAD.WIDE R22, R3, 0x4, R22 ;  /* 0x0000000403167825 */ /* 0x000fc600078e0216 */
[----:B------:R-:W5:Y:S04]  /*02e0*/  LDG.E.EL R4, desc[UR4][R4.64] ;  /* 0x0000000404047981 */ /* 0x000f68000c2e1900 */
[----:B------:R1:W5:Y:S01]  /*02f0*/  LDG.E.EL R3, desc[UR4][R22.64] ;  /* 0x0000000416037981 */ /* 0x000362000c2e1900 */
[----:B---3--:R-:W-:Y:S01]  /*0300*/  FADD R21, R21, 9.9999997473787516356e-06 ;  /* 0x3727c5ac15157421 */ /* 0x008fe20000000000 */
[----:B------:R-:W-:-:S03]  /*0310*/  FADD R24, R24, 9.9999997473787516356e-06 ;  /* 0x3727c5ac18187421 */ /* 0x000fc60000000000 */
[----:B------:R-:W3:Y:S08]  /*0320*/  MUFU.SQRT R25, R21 ;  /* 0x0000001500197308 */ /* 0x000ef00000002000 */
[----:B0-----:R-:W0:Y:S01]  /*0330*/  MUFU.SQRT R28, R24 ;  /* 0x00000018001c7308 */ /* 0x001e220000002000 */
[C---:B---3--:R-:W-:Y:S02]  /*0340*/  FSETP.GT.AND P0, PT, R25.reuse, 8.50705917302346158658e+37, PT ;  /* 0x7e8000001900780b */ /* 0x048fe40003f04000 */
[----:B------:R-:W-:-:S02]  /*0350*/  FSETP.GEU.AND P2, PT, R25, 1.175494350822287508e-38, PT ;  /* 0x008000001900780b */ /* 0x000fc40003f4e000 */
[C---:B0-----:R-:W-:Y:S02]  /*0360*/  FSETP.GT.AND P1, PT, R28.reuse, 8.50705917302346158658e+37, PT ;  /* 0x7e8000001c00780b */ /* 0x041fe40003f24000 */
[----:B------:R-:W-:-:S07]  /*0370*/  FSETP.GEU.AND P3, PT, R28, 1.175494350822287508e-38, PT ;  /* 0x008000001c00780b */ /* 0x000fce0003f6e000 */
[----:B------:R-:W-:Y:S01]  /*0380*/  @P0 FMUL R25, R25, 0.25 ;  /* 0x3e80000019190820 */ /* 0x000fe20000400000 */
[----:B------:R-:W-:-:S03]  /*0390*/  HFMA2.MMA R24, -RZ, RZ, 1.625, 0 ;  /* 0x3e800000ff187435 */ /* 0x000fc600000001ff */
[----:B------:R-:W-:Y:S01]  /*03a0*/  @!P2 FMUL R25, R25, 16777216 ;  /* 0x4b8000001919a820 */ /* 0x000fe20000400000 */
[----:B------:R-:W-:-:S04]  /*03b0*/  @P1 FMUL R28, R28, 0.25 ;  /* 0x3e8000001c1c1820 */ /* 0x000fc80000400000 */
[----:B------:R-:W-:Y:S01]  /*03c0*/  @!P3 FMUL R28, R28, 16777216 ;  /* 0x4b8000001c1cb820 */ /* 0x000fe20000400000 */
[----:B------:R-:W0:Y:S01]  /*03d0*/  MUFU.RCP R25, R25 ;  /* 0x0000001900197308 */ /* 0x000e220000001000 */
[----:B-1----:R-:W-:-:S07]  /*03e0*/  FSEL R22, R24, 1, P0 ;  /* 0x3f80000018167808 */ /* 0x002fce0000000000 */
[----:B------:R1:W3:Y:S01]  /*03f0*/  MUFU.RCP R5, R28 ;  /* 0x0000001c00057308 */ /* 0x0002e20000001000 */
[----:B------:R-:W-:Y:S01]  /*0400*/  FSEL R24, R24, 1, P1 ;  /* 0x3f80000018187808 */ /* 0x000fe20000800000 */
[----:B------:R-:W-:Y:S01]  /*0410*/  @!P2 FMUL R22, R22, 16777216 ;  /* 0x4b8000001616a820 */ /* 0x000fe20000400000 */
[--C-:B--2---:R-:W-:Y:S01]  /*0420*/  FADD R13, R13, R19.reuse ;  /* 0x000000130d0d7221 */ /* 0x104fe20000000000 */
[--C-:B------:R-:W-:Y:S01]  /*0430*/  FADD R12, R12, R19.reuse ;  /* 0x000000130c0c7221 */ /* 0x100fe20000000000 */
[--C-:B------:R-:W-:Y:S01]  /*0440*/  FADD R14, R14, R19.reuse ;  /* 0x000000130e0e7221 */ /* 0x100fe20000000000 */
[----:B------:R-:W-:Y:S01]  /*0450*/  @!P3 FMUL R24, R24, 16777216 ;  /* 0x4b8000001818b820 */ /* 0x000fe20000400000 */
[----:B------:R-:W-:Y:S01]  /*0460*/  FADD R15, R15, R19 ;  /* 0x000000130f0f7221 */ /* 0x000fe20000000000 */
[----:B0-----:R-:W-:Y:S01]  /*0470*/  FMUL R21, R25, R22 ;  /* 0x0000001619157220 */ /* 0x001fe20000400000 */
[C---:B----4-:R-:W-:Y:S01]  /*0480*/  FADD R22, -R18.reuse, R12 ;  /* 0x0000000c12167221 */ /* 0x050fe20000000100 */
[C---:B------:R-:W-:Y:S01]  /*0490*/  FADD R26, -R18.reuse, R14 ;  /* 0x0000000e121a7221 */ /* 0x040fe20000000100 */
[C---:B-1----:R-:W-:Y:S01]  /*04a0*/  FADD R28, -R18.reuse, R15 ;  /* 0x0000000f121c7221 */ /* 0x042fe20000000100 */
[----:B---3--:R-:W-:Y:S01]  /*04b0*/  FMUL R5, R5, R24 ;  /* 0x0000001805057220 */ /* 0x008fe20000400000 */
[----:B------:R-:W-:-:S02]  /*04c0*/  FADD R24, -R18, R13 ;  /* 0x0000000d12187221 */ /* 0x000fc40000000100 */
[----:B------:R-:W0:Y:S01]  /*04d0*/  LDC.64 R18, c[0x0][0x240] ;  /* 0x00009000ff127b82 */ /* 0x000e220000000a00 */
[C---:B------:R-:W-:Y:S01]  /*04e0*/  FMUL R27, R21.reuse, R22 ;  /* 0x00000016151b7220 */ /* 0x040fe20000400000 */
[C---:B------:R-:W-:Y:S01]  /*04f0*/  FMUL R24, R21.reuse, R24 ;  /* 0x0000001815187220 */ /* 0x040fe20000400000 */
[C---:B------:R-:W-:Y:S01]  /*0500*/  FMUL R23, R21.reuse, R26 ;  /* 0x0000001a15177220 */ /* 0x040fe20000400000 */
[----:B------:R-:W-:Y:S01]  /*0510*/  FMUL R25, R21, R28 ;  /* 0x0000001c15197220 */ /* 0x000fe20000400000 */
[--C-:B-----5:R-:W-:Y:S01]  /*0520*/  FADD R9, R9, R16.reuse ;  /* 0x0000001009097221 */ /* 0x120fe20000000000 */
[--C-:B------:R-:W-:Y:S01]  /*0530*/  FADD R8, R8, R16.reuse ;  /* 0x0000001008087221 */ /* 0x100fe20000000000 */
[--C-:B------:R-:W-:Y:S01]  /*0540*/  FADD R10, R10, R16.reuse ;  /* 0x000000100a0a7221 */ /* 0x100fe20000000000 */
[----:B------:R-:W-:Y:S01]  /*0550*/  FADD R11, R11, R16 ;  /* 0x000000100b0b7221 */ /* 0x000fe20000000000 */
[C-C-:B------:R-:W-:Y:S01]  /*0560*/  FFMA R22, R17.reuse, R24, R20.reuse ;  /* 0x0000001811167223 */ /* 0x140fe20000000014 */
[C-C-:B------:R-:W-:Y:S01]  /*0570*/  FFMA R21, R17.reuse, R27, R20.reuse ;  /* 0x0000001b11157223 */ /* 0x140fe20000000014 */
[C-C-:B------:R-:W-:Y:S01]  /*0580*/  FFMA R23, R17.reuse, R23, R20.reuse ;  /* 0x0000001711177223 */ /* 0x140fe20000000014 */
[----:B------:R-:W-:Y:S01]  /*0590*/  FFMA R17, R17, R25, R20 ;  /* 0x0000001911117223 */ /* 0x000fe20000000014 */
[C---:B------:R-:W-:Y:S01]  /*05a0*/  FADD R20, -R2.reuse, R9 ;  /* 0x0000000902147221 */ /* 0x040fe20000000100 */
[C---:B------:R-:W-:Y:S01]  /*05b0*/  FADD R16, -R2.reuse, R8 ;  /* 0x0000000802107221 */ /* 0x040fe20000000100 */
[C---:B------:R-:W-:Y:S01]  /*05c0*/  FADD R24, -R2.reuse, R10 ;  /* 0x0000000a02187221 */ /* 0x040fe20000000100 */
[----:B------:R-:W-:Y:S01]  /*05d0*/  FADD R2, -R2, R11 ;  /* 0x0000000b02027221 */ /* 0x000fe20000000100 */
[C---:B------:R-:W-:Y:S01]  /*05e0*/  FMUL R20, R5.reuse, R20 ;  /* 0x0000001405147220 */ /* 0x040fe20000400000 */
[C---:B------:R-:W-:Y:S01]  /*05f0*/  FMUL R29, R5.reuse, R16 ;  /* 0x00000010051d7220 */ /* 0x040fe20000400000 */
[C---:B------:R-:W-:Y:S01]  /*0600*/  FMUL R27, R5.reuse, R24 ;  /* 0x00000018051b7220 */ /* 0x040fe20000400000 */
[----:B------:R-:W-:Y:S01]  /*0610*/  FMUL R25, R5, R2 ;  /* 0x0000000205197220 */ /* 0x000fe20000400000 */
[C-C-:B------:R-:W-:Y:S01]  /*0620*/  FFMA R5, R3.reuse, R20, R4.reuse ;  /* 0x0000001403057223 */ /* 0x140fe20000000004 */
[C-C-:B------:R-:W-:Y:S01]  /*0630*/  FFMA R20, R3.reuse, R29, R4.reuse ;  /* 0x0000001d03147223 */ /* 0x140fe20000000004 */
[C-C-:B------:R-:W-:Y:S01]  /*0640*/  FFMA R24, R3.reuse, R27, R4.reuse ;  /* 0x0000001b03187223 */ /* 0x140fe20000000004 */
[----:B------:R-:W-:Y:S01]  /*0650*/  FFMA R25, R3, R25, R4 ;  /* 0x0000001903197223 */ /* 0x000fe20000000004 */
[----:B------:R-:W-:Y:S01]  /*0660*/  FSETP.GEU.AND P6, PT, R17, RZ, PT ;  /* 0x000000ff1100720b */ /* 0x000fe20003fce000 */
[----:B0-----:R-:W-:Y:S01]  /*0670*/  IMAD.WIDE R2, R0, 0x4, R18 ;  /* 0x0000000400027825 */ /* 0x001fe200078e0212 */
[----:B------:R-:W-:-:S02]  /*0680*/  FSETP.GEU.AND P0, PT, R23, RZ, PT ;  /* 0x000000ff1700720b */ /* 0x000fc40003f0e000 */
[----:B------:R-:W-:Y:S02]  /*0690*/  FSETP.GEU.AND P1, PT, R22, RZ, PT ;  /* 0x000000ff1600720b */ /* 0x000fe40003f2e000 */
[----:B------:R-:W-:Y:S02]  /*06a0*/  FSETP.GEU.AND P2, PT, R21, RZ, PT ;  /* 0x000000ff1500720b */ /* 0x000fe40003f4e000 */
[----:B------:R-:W-:Y:S02]  /*06b0*/  SEL R19, R17, RZ, P6 ;  /* 0x000000ff11137207 */ /* 0x000fe40003000000 */
[----:B------:R-:W-:Y:S02]  /*06c0*/  FSETP.GEU.AND P3, PT, R25, RZ, PT ;  /* 0x000000ff1900720b */ /* 0x000fe40003f6e000 */
[----:B------:R-:W-:Y:S02]  /*06d0*/  FSETP.GEU.AND P4, PT, R24, RZ, PT ;  /* 0x000000ff1800720b */ /* 0x000fe40003f8e000 */
[----:B------:R-:W-:-:S02]  /*06e0*/  FSETP.GEU.AND P5, PT, R5, RZ, PT ;  /* 0x000000ff0500720b */ /* 0x000fc40003fae000 */
[----:B------:R-:W-:Y:S02]  /*06f0*/  FSETP.GEU.AND P6, PT, R20, RZ, PT ;  /* 0x000000ff1400720b */ /* 0x000fe40003fce000 */
[----:B------:R-:W-:Y:S02]  /*0700*/  SEL R18, R23, RZ, P0 ;  /* 0x000000ff17127207 */ /* 0x000fe40000000000 */
[----:B------:R-:W-:Y:S02]  /*0710*/  SEL R17, R22, RZ, P1 ;  /* 0x000000ff16117207 */ /* 0x000fe40000800000 */
[----:B------:R-:W-:Y:S02]  /*0720*/  SEL R16, R21, RZ, P2 ;  /* 0x000000ff15107207 */ /* 0x000fe40001000000 */
[----:B------:R-:W-:Y:S02]  /*0730*/  SEL R23, R25, RZ, P3 ;  /* 0x000000ff19177207 */ /* 0x000fe40001800000 */
[----:B------:R-:W-:-:S02]  /*0740*/  SEL R22, R24, RZ, P4 ;  /* 0x000000ff18167207 */ /* 0x000fc40002000000 */
[----:B------:R-:W-:Y:S02]  /*0750*/  SEL R21, R5, RZ, P5 ;  /* 0x000000ff05157207 */ /* 0x000fe40002800000 */
[----:B------:R-:W-:Y:S01]  /*0760*/  SEL R20, R20, RZ, P6 ;  /* 0x000000ff14147207 */ /* 0x000fe20003000000 */
[----:B------:R-:W-:Y:S04]  /*0770*/  STG.E.128 desc[UR4][R6.64], R12 ;  /* 0x0000000c06007986 */ /* 0x000fe8000c101d04 */
[----:B------:R-:W-:Y:S04]  /*0780*/  STG.E.128 desc[UR4][R6.64+0x800], R8 ;  /* 0x0008000806007986 */ /* 0x000fe8000c101d04 */
[----:B------:R-:W-:Y:S04]  /*0790*/  STG.E.128 desc[UR4][R2.64], R16 ;  /* 0x0000001002007986 */ /* 0x000fe8000c101d04 */
[----:B------:R-:W-:Y:S01]  /*07a0*/  STG.E.128 desc[UR4][R2.64+0x800], R20 ;  /* 0x0008001402007986 */ /* 0x000fe2000c101d04 */
[----:B------:R-:W-:Y:S05]  /*07b0*/  EXIT ;  /* 0x000000000000794d */ /* 0x000fea0003800000 */
.L_x_0:
[----:B------:R-:W-:-:S00]  /*07c0*/  BRA `(.L_x_0) ;  /* 0xfffffffc00fc7947 */ /* 0x000fc0000383ffff */
[----:B------:R-:W-:-:S00]  /*07d0*/  NOP ;  /* 0x0000000000007918 */ /* 0x000fc00000000000 */
        /* <DEDUP_REMOVED lines=10> */
.L_x_1:


//--------------------- .nv.global.init           --------------------------
	.section	.nv.global.init,"aw",@progbits
.nv.global.init:
	.type		_$_str,@object
	.size		_$_str,(_$_str_$_2 - _$_str)
_$_str:
        /*0000*/ 	.byte	0x5f, 0x5f, 0x43, 0x55, 0x44, 0x41, 0x5f, 0x46, 0x54, 0x5a, 0x00
	.type		_$_str_$_2,@object
	.size		_$_str_$_2,(.L_1 - _$_str_$_2)
_$_str_$_2:
        /*000b*/ 	.byte	0x5f, 0x5f, 0x43, 0x55, 0x44, 0x41, 0x5f, 0x50, 0x52, 0x45, 0x43, 0x5f, 0x53, 0x51, 0x52, 0x54
        /*001b*/ 	.byte	0x00
.L_1:


//--------------------- .nv.constant0.triton_poi_fused__native_batch_norm_legit_no_training_convolution_relu_2 --------------------------
	.section	.nv.constant0.triton_poi_fused__native_batch_norm_legit_no_training_convolution_relu_2,"a",@progbits
	.sectionflags	@""
	.align	4
.nv.constant0.triton_poi_fused__native_batch_norm_legit_no_training_convolution_relu_2:
	.zero		588
